//
// Generated by NVIDIA NVVM Compiler
//
// Compiler Build ID: CL-36424714
// Cuda compilation tools, release 13.0, V13.0.88
// Based on NVVM 20.0.0
//

.version 9.0
.target sm_100
.address_size 64

	// .globl	_Z13print_detailsv
.extern .func  (.param .b32 func_retval0) vprintf
(
	.param .b64 vprintf_param_0,
	.param .b64 vprintf_param_1
)
;
.global .align 1 .b8 $str[70] = {98, 108, 111, 99, 107, 73, 100, 120, 46, 120, 121, 122, 58, 32, 37, 100, 32, 37, 100, 32, 37, 100, 44, 32, 98, 108, 111, 99, 107, 68, 105, 109, 46, 120, 121, 122, 58, 32, 37, 100, 32, 37, 100, 32, 37, 100, 32, 103, 114, 105, 100, 68, 105, 109, 46, 120, 121, 122, 58, 32, 37, 100, 32, 37, 100, 32, 37, 100, 10};

.visible .entry _Z13print_detailsv()
{
	.local .align 8 .b8 	__local_depot0[40];
	.reg .b64 	%SP;
	.reg .b64 	%SPL;
	.reg .b32 	%r<12>;
	.reg .b64 	%rd<5>;

	mov.u64 	%SPL, __local_depot0;
	cvta.local.u64 	%SP, %SPL;
	add.u64 	%rd1, %SP, 0;
	add.u64 	%rd2, %SPL, 0;
	mov.u32 	%r1, %ctaid.x;
	mov.u32 	%r2, %ctaid.y;
	mov.u32 	%r3, %ctaid.z;
	mov.u32 	%r4, %ntid.x;
	mov.u32 	%r5, %ntid.y;
	mov.u32 	%r6, %ntid.z;
	mov.u32 	%r7, %nctaid.x;
	mov.u32 	%r8, %nctaid.y;
	mov.u32 	%r9, %nctaid.z;
	st.local.v2.u32 	[%rd2], {%r1, %r2};
	st.local.v2.u32 	[%rd2+8], {%r3, %r4};
	st.local.v2.u32 	[%rd2+16], {%r5, %r6};
	st.local.v2.u32 	[%rd2+24], {%r7, %r8};
	st.local.u32 	[%rd2+32], %r9;
	mov.u64 	%rd3, $str;
	cvta.global.u64 	%rd4, %rd3;
	{ // callseq 0, 0
	.param .b64 param0;
	st.param.b64 	[param0], %rd4;
	.param .b64 param1;
	st.param.b64 	[param1], %rd1;
	.param .b32 retval0;
	call.uni (retval0), 
	vprintf, 
	(
	param0, 
	param1
	);
	ld.param.b32 	%r10, [retval0];
	} // callseq 0
	ret;

}


// ===== COMPILED SASS (sm_100) =====

	.target	sm_100

	.elftype	@"ET_EXEC"


//--------------------- .note.nv.tkinfo           --------------------------
	.section	.note.nv.tkinfo,"",@"SHT_NOTE"
	.sectionflags	@"SHF_NOTE_NV_TKINFO"
	.tkinfo
        /*0018*/ 	.word	0x00000002
        /*0030*/ 	.string	""
        /*0030*/ 	.string	"ptxas"
        /*0030*/ 	.string	"Cuda compilation tools, release 13.0, V13.0.88"
        /*0030*/ 	.string	"Build cuda_13.0.r13.0/compiler.36424714_0"
        /*0030*/ 	.string	"-arch sm_100 -m 64 "



//--------------------- .note.nv.cuinfo           --------------------------
	.section	.note.nv.cuinfo,"",@"SHT_NOTE"
	.sectionflags	@"SHF_NOTE_NV_CUINFO"
        /*0018*/ 	.short	0x0002
        /*001a*/ 	.short	0x0064
        /*001c*/ 	.short	0x0082
	.zero		2


//--------------------- .nv.info                  --------------------------
	.section	.nv.info,"",@"SHT_CUDA_INFO"
	.align	4


	//----- nvinfo : EIATTR_REGCOUNT
	.align		4
        /*0000*/ 	.byte	0x04, 0x2f
        /*0002*/ 	.short	(.L_2 - .L_1)
	.align		4
.L_1:
        /*0004*/ 	.word	index@(_Z13print_detailsv)
        /*0008*/ 	.word	0x00000018


	//----- nvinfo : EIATTR_FRAME_SIZE
	.align		4
.L_2:
        /*000c*/ 	.byte	0x04, 0x11
        /*000e*/ 	.short	(.L_4 - .L_3)
	.align		4
.L_3:
        /*0010*/ 	.word	index@(_Z13print_detailsv)
        /*0014*/ 	.word	0x00000028


	//----- nvinfo : EIATTR_MIN_STACK_SIZE
	.align		4
.L_4:
        /*0018*/ 	.byte	0x04, 0x12
        /*001a*/ 	.short	(.L_6 - .L_5)
	.align		4
.L_5:
        /*001c*/ 	.word	index@(_Z13print_detailsv)
        /*0020*/ 	.word	0x00000028
.L_6:


//--------------------- .nv.compat                --------------------------
	.section	.nv.compat,"",@"SHT_CUDA_COMPAT_INFO"
	.align	4
        /*0000*/ 	.byte	0x02, 0x09, 0x00, 0x00, 0x02, 0x02, 0x01, 0x00, 0x02, 0x05, 0x05, 0x00, 0x03, 0x07, 0x01, 0x01
        /*0010*/ 	.byte	0x02, 0x03, 0x00, 0x00, 0x02, 0x06, 0x01, 0x00, 0x04, 0x0b, 0x08, 0x00, 0x09, 0x00, 0x00, 0x00
        /*0020*/ 	.byte	0x00, 0x00, 0x00, 0x00


//--------------------- .nv.info._Z13print_detailsv --------------------------
	.section	.nv.info._Z13print_detailsv,"",@"SHT_CUDA_INFO"
	.sectionflags	@""
	.align	4


	//----- nvinfo : EIATTR_CUDA_API_VERSION
	.align		4
        /*0000*/ 	.byte	0x04, 0x37
        /*0002*/ 	.short	(.L_8 - .L_7)
.L_7:
        /*0004*/ 	.word	0x00000082


	//----- nvinfo : EIATTR_SPARSE_MMA_MASK
	.align		4
.L_8:
        /*0008*/ 	.byte	0x03, 0x50
        /*000a*/ 	.short	0x0000


	//----- nvinfo : EIATTR_MAXREG_COUNT
	.align		4
        /*000c*/ 	.byte	0x03, 0x1b
        /*000e*/ 	.short	0x00ff


	//----- nvinfo : EIATTR_EXTERNS
	.align		4
        /*0010*/ 	.byte	0x04, 0x0f
        /*0012*/ 	.short	(.L_10 - .L_9)


	//   ....[0]....
	.align		4
.L_9:
        /*0014*/ 	.word	index@(vprintf)


	//----- nvinfo : EIATTR_MERCURY_ISA_VERSION
	.align		4
.L_10:
        /*0018*/ 	.byte	0x03, 0x5f
        /*001a*/ 	.short	0x0101


	//----- nvinfo : EIATTR_VRC_CTA_INIT_COUNT
	.align		4
        /*001c*/ 	.byte	0x02, 0x4a
	.zero		1
	.zero		1


	//----- nvinfo : EIATTR_SYSCALL_OFFSETS
	.align		4
        /*0020*/ 	.byte	0x04, 0x46
        /*0022*/ 	.short	(.L_12 - .L_11)


	//   ....[0]....
.L_11:
        /*0024*/ 	.word	0x000001a0


	//----- nvinfo : EIATTR_EXIT_INSTR_OFFSETS
	.align		4
.L_12:
        /*0028*/ 	.byte	0x04, 0x1c
        /*002a*/ 	.short	(.L_14 - .L_13)


	//   ....[0]....
.L_13:
        /*002c*/ 	.word	0x000001b0


	//----- nvinfo : EIATTR_SW_WAR
	.align		4
.L_14:
        /*0030*/ 	.byte	0x04, 0x36
        /*0032*/ 	.short	(.L_16 - .L_15)
.L_15:
        /*0034*/ 	.word	0x00000008
.L_16:


//--------------------- .nv.callgraph             --------------------------
	.section	.nv.callgraph,"",@"SHT_CUDA_CALLGRAPH"
	.align	4
	.sectionentsize	8
	.align		4
        /*0000*/ 	.word	0x00000000
	.align		4
        /*0004*/ 	.word	0xffffffff
	.align		4
        /*0008*/ 	.word	index@(_Z13print_detailsv)
	.align		4
        /*000c*/ 	.word	index@(vprintf)
	.align		4
        /*0010*/ 	.word	0x00000000
	.align		4
        /*0014*/ 	.word	0xfffffffe
	.align		4
        /*0018*/ 	.word	0x00000000
	.align		4
        /*001c*/ 	.word	0xfffffffd
	.align		4
        /*0020*/ 	.word	0x00000000
	.align		4
        /*0024*/ 	.word	0xfffffffc


//--------------------- .nv.constant4             --------------------------
	.section	.nv.constant4,"a",@progbits
	.align	8
	.align		8
.nv.constant4:
        /*0000*/ 	.dword	vprintf
	.align		8
        /*0008*/ 	.dword	$str


//--------------------- .text._Z13print_detailsv  --------------------------
	.section	.text._Z13print_detailsv,"ax",@progbits
	.align	128
        .global         _Z13print_detailsv
        .type           _Z13print_detailsv,@function
        .size           _Z13print_detailsv,(.L_x_2 - _Z13print_detailsv)
        .other          _Z13print_detailsv,@"STO_CUDA_ENTRY STV_DEFAULT"
_Z13print_detailsv:
.text._Z13print_detailsv:
[----:B------:R-:W0:Y:S01]  /*0000*/  LDC R1, c[0x0][0x37c] ;  /* 0x0000df00ff017b82 */ /* 0x000e220000000800 */
[----:B------:R-:W1:Y:S01]  /*0010*/  S2R R8, SR_CTAID.X ;  /* 0x0000000000087919 */ /* 0x000e620000002500 */
[----:B------:R-:W2:Y:S06]  /*0020*/  LDCU UR5, c[0x0][0x2fc] ;  /* 0x00005f80ff0577ac */ /* 0x000eac0008000800 */
[----:B------:R-:W3:Y:S01]  /*0030*/  LDC R11, c[0x0][0x360] ;  /* 0x0000d800ff0b7b82 */ /* 0x000ee20000000800 */
[----:B0-----:R-:W-:Y:S01]  /*0040*/  VIADD R1, R1, 0xffffffd8 ;  /* 0xffffffd801017836 */ /* 0x001fe20000000000 */
[----:B------:R-:W1:Y:S01]  /*0050*/  S2R R9, SR_CTAID.Y ;  /* 0x0000000000097919 */ /* 0x000e620000002600 */
[----:B------:R-:W-:Y:S01]  /*0060*/  MOV R0, 0x0 ;  /* 0x0000000000007802 */ /* 0x000fe20000000f00 */
[----:B------:R-:W0:Y:S01]  /*0070*/  LDCU UR4, c[0x0][0x2f8] ;  /* 0x00005f00ff0477ac */ /* 0x000e220008000800 */
[----:B------:R-:W3:Y:S03]  /*0080*/  S2R R10, SR_CTAID.Z ;  /* 0x00000000000a7919 */ /* 0x000ee60000002700 */
[----:B------:R-:W4:Y:S01]  /*0090*/  LDC R12, c[0x0][0x364] ;  /* 0x0000d900ff0c7b82 */ /* 0x000f220000000800 */
[----:B------:R-:W5:Y:S07]  /*00a0*/  LDCU.64 UR6, c[0x4][0x8] ;  /* 0x01000100ff0677ac */ /* 0x000f6e0008000a00 */
[----:B------:R-:W4:Y:S01]  /*00b0*/  LDC R13, c[0x0][0x368] ;  /* 0x0000da00ff0d7b82 */ /* 0x000f220000000800 */
[----:B0-----:R-:W-:-:S07]  /*00c0*/  IADD3 R6, P0, PT, R1, UR4, RZ ;  /* 0x0000000401067c10 */ /* 0x001fce000ff1e0ff */
[----:B------:R-:W0:Y:S01]  /*00d0*/  LDC R14, c[0x0][0x370] ;  /* 0x0000dc00ff0e7b82 */ /* 0x000e220000000800 */
[----:B-----5:R-:W-:Y:S01]  /*00e0*/  IMAD.U32 R4, RZ, RZ, UR6 ;  /* 0x00000006ff047e24 */ /* 0x020fe2000f8e00ff */
[----:B------:R-:W-:Y:S01]  /*00f0*/  MOV R5, UR7 ;  /* 0x0000000700057c02 */ /* 0x000fe20008000f00 */
[----:B--2---:R-:W-:-:S05]  /*0100*/  IMAD.X R7, RZ, RZ, UR5, P0 ;  /* 0x00000005ff077e24 */ /* 0x004fca00080e06ff */
[----:B------:R-:W0:Y:S01]  /*0110*/  LDC R15, c[0x0][0x374] ;  /* 0x0000dd00ff0f7b82 */ /* 0x000e220000000800 */
[----:B-1----:R1:W-:Y:S04]  /*0120*/  STL.64 [R1], R8 ;  /* 0x0000000801007387 */ /* 0x0023e80000100a00 */
[----:B---3--:R1:W-:Y:S03]  /*0130*/  STL.64 [R1+0x8], R10 ;  /* 0x0000080a01007387 */ /* 0x0083e60000100a00 */
[----:B------:R-:W2:Y:S01]  /*0140*/  LDC R16, c[0x0][0x378] ;  /* 0x0000de00ff107b82 */ /* 0x000ea20000000800 */
[----:B----4-:R1:W-:Y:S07]  /*0150*/  STL.64 [R1+0x10], R12 ;  /* 0x0000100c01007387 */ /* 0x0103ee0000100a00 */
[----:B------:R1:W3:Y:S01]  /*0160*/  LDC.64 R2, c[0x4][R0] ;  /* 0x0100000000027b82 */ /* 0x0002e20000000a00 */
[----:B0-----:R1:W-:Y:S04]  /*0170*/  STL.64 [R1+0x18], R14 ;  /* 0x0000180e01007387 */ /* 0x0013e80000100a00 */
[----:B--2---:R1:W-:Y:S02]  /*0180*/  STL [R1+0x20], R16 ;  /* 0x0000201001007387 */ /* 0x0043e40000100800 */
[----:B------:R-:W-:-:S07]  /*0190*/  LEPC R20, `(.L_x_0) ;  /* 0x000000001014794e */ /* 0x000fce0000000000 */
[----:B-1-3--:R-:W-:Y:S05]  /*01a0*/  CALL.ABS.NOINC R2 ;  /* 0x0000000002007343 */ /* 0x00afea0003c00000 */
.L_x_0:
[----:B------:R-:W-:Y:S05]  /*01b0*/  EXIT ;  /* 0x000000000000794d */ /* 0x000fea0003800000 */
.L_x_1:
[----:B------:R-:W-:-:S00]  /*01c0*/  BRA `(.L_x_1) ;  /* 0xfffffffc00fc7947 */ /* 0x000fc0000383ffff */
[----:B------:R-:W-:-:S00]  /*01d0*/  NOP ;  /* 0x0000000000007918 */ /* 0x000fc00000000000 */
        /* <DEDUP_REMOVED lines=10> */
.L_x_2:


//--------------------- .nv.global.init           --------------------------
	.section	.nv.global.init,"aw",@progbits
.nv.global.init:
	.type		$str,@object
	.size		$str,(.L_0 - $str)
$str:
        /*0000*/ 	.byte	0x62, 0x6c, 0x6f, 0x63, 0x6b, 0x49, 0x64, 0x78, 0x2e, 0x78, 0x79, 0x7a, 0x3a, 0x20, 0x25, 0x64
        /*0010*/ 	.byte	0x20, 0x25, 0x64, 0x20, 0x25, 0x64, 0x2c, 0x20, 0x62, 0x6c, 0x6f, 0x63, 0x6b, 0x44, 0x69, 0x6d
        /*0020*/ 	.byte	0x2e, 0x78, 0x79, 0x7a, 0x3a, 0x20, 0x25, 0x64, 0x20, 0x25, 0x64, 0x20, 0x25, 0x64, 0x20, 0x67
        /*0030*/ 	.byte	0x72, 0x69, 0x64, 0x44, 0x69, 0x6d, 0x2e, 0x78, 0x79, 0x7a, 0x3a, 0x20, 0x25, 0x64, 0x20, 0x25
        /*0040*/ 	.byte	0x64, 0x20, 0x25, 0x64, 0x0a, 0x00
.L_0:


//--------------------- .nv.shared.reserved.0     --------------------------
	.section	.nv.shared.reserved.0,"aw",@nobits
	.weak		__nv_reservedSMEM_offset_0_alias
	.size		__nv_reservedSMEM_offset_0_alias, 0, 64
	.other		__nv_reservedSMEM_offset_0_alias,@"STO_CUDA_RESERVED_SHARED STV_DEFAULT"
__nv_reservedSMEM_offset_0_alias:
	.zero		0
	.zero		64


//--------------------- .nv.constant0._Z13print_detailsv --------------------------
	.section	.nv.constant0._Z13print_detailsv,"a",@progbits
	.sectionflags	@""
	.align	4
.nv.constant0._Z13print_detailsv:
	.zero		896


//--------------------- SYMBOLS --------------------------

	.type		.nv.reservedSmem.offset0,@object
	.size		.nv.reservedSmem.offset0,0x4
	.type		vprintf,@function
